//
// Generated by NVIDIA NVVM Compiler
//
// Compiler Build ID: CL-36424714
// Cuda compilation tools, release 13.0, V13.0.88
// Based on NVVM 20.0.0
//

.version 9.0
.target sm_100
.address_size 64

	// .globl	_Z6addVecPKfS0_Pfm

.visible .entry _Z6addVecPKfS0_Pfm(
	.param .u64 .ptr .align 1 _Z6addVecPKfS0_Pfm_param_0,
	.param .u64 .ptr .align 1 _Z6addVecPKfS0_Pfm_param_1,
	.param .u64 .ptr .align 1 _Z6addVecPKfS0_Pfm_param_2,
	.param .u64 _Z6addVecPKfS0_Pfm_param_3
)
{
	.reg .pred 	%p<2>;
	.reg .b32 	%r<5>;
	.reg .b32 	%f<4>;
	.reg .b64 	%rd<13>;

	ld.param.u64 	%rd2, [_Z6addVecPKfS0_Pfm_param_0];
	ld.param.u64 	%rd3, [_Z6addVecPKfS0_Pfm_param_1];
	ld.param.u64 	%rd4, [_Z6addVecPKfS0_Pfm_param_2];
	ld.param.u64 	%rd5, [_Z6addVecPKfS0_Pfm_param_3];
	mov.u32 	%r1, %ctaid.x;
	mov.u32 	%r2, %ntid.x;
	mov.u32 	%r3, %tid.x;
	mad.lo.s32 	%r4, %r1, %r2, %r3;
	cvt.s64.s32 	%rd1, %r4;
	setp.le.u64 	%p1, %rd5, %rd1;
	@%p1 bra 	$L__BB0_2;
	cvta.to.global.u64 	%rd6, %rd2;
	cvta.to.global.u64 	%rd7, %rd3;
	cvta.to.global.u64 	%rd8, %rd4;
	shl.b64 	%rd9, %rd1, 2;
	add.s64 	%rd10, %rd6, %rd9;
	ld.global.f32 	%f1, [%rd10];
	add.s64 	%rd11, %rd7, %rd9;
	ld.global.f32 	%f2, [%rd11];
	add.f32 	%f3, %f1, %f2;
	add.s64 	%rd12, %rd8, %rd9;
	st.global.f32 	[%rd12], %f3;
$L__BB0_2:
	ret;

}


// ===== COMPILED SASS (sm_100) =====

	.target	sm_100

	.elftype	@"ET_EXEC"


//--------------------- .note.nv.tkinfo           --------------------------
	.section	.note.nv.tkinfo,"",@"SHT_NOTE"
	.sectionflags	@"SHF_NOTE_NV_TKINFO"
	.tkinfo
        /*0018*/ 	.word	0x00000002
        /*0030*/ 	.string	""
        /*0030*/ 	.string	"ptxas"
        /*0030*/ 	.string	"Cuda compilation tools, release 13.0, V13.0.88"
        /*0030*/ 	.string	"Build cuda_13.0.r13.0/compiler.36424714_0"
        /*0030*/ 	.string	"-arch sm_100 -m 64 "



//--------------------- .note.nv.cuinfo           --------------------------
	.section	.note.nv.cuinfo,"",@"SHT_NOTE"
	.sectionflags	@"SHF_NOTE_NV_CUINFO"
        /*0018*/ 	.short	0x0002
        /*001a*/ 	.short	0x0064
        /*001c*/ 	.short	0x0082
	.zero		2


//--------------------- .nv.info                  --------------------------
	.section	.nv.info,"",@"SHT_CUDA_INFO"
	.align	4


	//----- nvinfo : EIATTR_REGCOUNT
	.align		4
        /*0000*/ 	.byte	0x04, 0x2f
        /*0002*/ 	.short	(.L_1 - .L_0)
	.align		4
.L_0:
        /*0004*/ 	.word	index@(_Z6addVecPKfS0_Pfm)
        /*0008*/ 	.word	0x0000000c


	//----- nvinfo : EIATTR_FRAME_SIZE
	.align		4
.L_1:
        /*000c*/ 	.byte	0x04, 0x11
        /*000e*/ 	.short	(.L_3 - .L_2)
	.align		4
.L_2:
        /*0010*/ 	.word	index@(_Z6addVecPKfS0_Pfm)
        /*0014*/ 	.word	0x00000000


	//----- nvinfo : EIATTR_MIN_STACK_SIZE
	.align		4
.L_3:
        /*0018*/ 	.byte	0x04, 0x12
        /*001a*/ 	.short	(.L_5 - .L_4)
	.align		4
.L_4:
        /*001c*/ 	.word	index@(_Z6addVecPKfS0_Pfm)
        /*0020*/ 	.word	0x00000000
.L_5:


//--------------------- .nv.compat                --------------------------
	.section	.nv.compat,"",@"SHT_CUDA_COMPAT_INFO"
	.align	4
        /*0000*/ 	.byte	0x02, 0x09, 0x00, 0x00, 0x02, 0x02, 0x01, 0x00, 0x02, 0x05, 0x05, 0x00, 0x03, 0x07, 0x01, 0x01
        /*0010*/ 	.byte	0x02, 0x03, 0x00, 0x00, 0x02, 0x06, 0x01, 0x00, 0x04, 0x0b, 0x08, 0x00, 0x09, 0x00, 0x00, 0x00
        /*0020*/ 	.byte	0x00, 0x00, 0x00, 0x00


//--------------------- .nv.info._Z6addVecPKfS0_Pfm --------------------------
	.section	.nv.info._Z6addVecPKfS0_Pfm,"",@"SHT_CUDA_INFO"
	.sectionflags	@""
	.align	4


	//----- nvinfo : EIATTR_CUDA_API_VERSION
	.align		4
        /*0000*/ 	.byte	0x04, 0x37
        /*0002*/ 	.short	(.L_7 - .L_6)
.L_6:
        /*0004*/ 	.word	0x00000082


	//----- nvinfo : EIATTR_KPARAM_INFO
	.align		4
.L_7:
        /*0008*/ 	.byte	0x04, 0x17
        /*000a*/ 	.short	(.L_9 - .L_8)
.L_8:
        /*000c*/ 	.word	0x00000000
        /*0010*/ 	.short	0x0003
        /*0012*/ 	.short	0x0018
        /*0014*/ 	.byte	0x00, 0xf0, 0x21, 0x00


	//----- nvinfo : EIATTR_KPARAM_INFO
	.align		4
.L_9:
        /*0018*/ 	.byte	0x04, 0x17
        /*001a*/ 	.short	(.L_11 - .L_10)
.L_10:
        /*001c*/ 	.word	0x00000000
        /*0020*/ 	.short	0x0002
        /*0022*/ 	.short	0x0010
        /*0024*/ 	.byte	0x00, 0xf5, 0x21, 0x00


	//----- nvinfo : EIATTR_KPARAM_INFO
	.align		4
.L_11:
        /*0028*/ 	.byte	0x04, 0x17
        /*002a*/ 	.short	(.L_13 - .L_12)
.L_12:
        /*002c*/ 	.word	0x00000000
        /*0030*/ 	.short	0x0001
        /*0032*/ 	.short	0x0008
        /*0034*/ 	.byte	0x00, 0xf5, 0x21, 0x00


	//----- nvinfo : EIATTR_KPARAM_INFO
	.align		4
.L_13:
        /*0038*/ 	.byte	0x04, 0x17
        /*003a*/ 	.short	(.L_15 - .L_14)
.L_14:
        /*003c*/ 	.word	0x00000000
        /*0040*/ 	.short	0x0000
        /*0042*/ 	.short	0x0000
        /*0044*/ 	.byte	0x00, 0xf5, 0x21, 0x00


	//----- nvinfo : EIATTR_SPARSE_MMA_MASK
	.align		4
.L_15:
        /*0048*/ 	.byte	0x03, 0x50
        /*004a*/ 	.short	0x0000


	//----- nvinfo : EIATTR_MAXREG_COUNT
	.align		4
        /*004c*/ 	.byte	0x03, 0x1b
        /*004e*/ 	.short	0x00ff


	//----- nvinfo : EIATTR_MERCURY_ISA_VERSION
	.align		4
        /*0050*/ 	.byte	0x03, 0x5f
        /*0052*/ 	.short	0x0101


	//----- nvinfo : EIATTR_VRC_CTA_INIT_COUNT
	.align		4
        /*0054*/ 	.byte	0x02, 0x4a
	.zero		1
	.zero		1


	//----- nvinfo : EIATTR_EXIT_INSTR_OFFSETS
	.align		4
        /*0058*/ 	.byte	0x04, 0x1c
        /*005a*/ 	.short	(.L_17 - .L_16)


	//   ....[0]....
.L_16:
        /*005c*/ 	.word	0x00000090


	//   ....[1]....
        /*0060*/ 	.word	0x00000190


	//----- nvinfo : EIATTR_CBANK_PARAM_SIZE
	.align		4
.L_17:
        /*0064*/ 	.byte	0x03, 0x19
        /*0066*/ 	.short	0x0020


	//----- nvinfo : EIATTR_PARAM_CBANK
	.align		4
        /*0068*/ 	.byte	0x04, 0x0a
        /*006a*/ 	.short	(.L_19 - .L_18)
	.align		4
.L_18:
        /*006c*/ 	.word	index@(.nv.constant0._Z6addVecPKfS0_Pfm)
        /*0070*/ 	.short	0x0380
        /*0072*/ 	.short	0x0020


	//----- nvinfo : EIATTR_SW_WAR
	.align		4
.L_19:
        /*0074*/ 	.byte	0x04, 0x36
        /*0076*/ 	.short	(.L_21 - .L_20)
.L_20:
        /*0078*/ 	.word	0x00000008
.L_21:


//--------------------- .nv.callgraph             --------------------------
	.section	.nv.callgraph,"",@"SHT_CUDA_CALLGRAPH"
	.align	4
	.sectionentsize	8
	.align		4
        /*0000*/ 	.word	0x00000000
	.align		4
        /*0004*/ 	.word	0xffffffff
	.align		4
        /*0008*/ 	.word	0x00000000
	.align		4
        /*000c*/ 	.word	0xfffffffe
	.align		4
        /*0010*/ 	.word	0x00000000
	.align		4
        /*0014*/ 	.word	0xfffffffd
	.align		4
        /*0018*/ 	.word	0x00000000
	.align		4
        /*001c*/ 	.word	0xfffffffc


//--------------------- .text._Z6addVecPKfS0_Pfm  --------------------------
	.section	.text._Z6addVecPKfS0_Pfm,"ax",@progbits
	.align	128
        .global         _Z6addVecPKfS0_Pfm
        .type           _Z6addVecPKfS0_Pfm,@function
        .size           _Z6addVecPKfS0_Pfm,(.L_x_1 - _Z6addVecPKfS0_Pfm)
        .other          _Z6addVecPKfS0_Pfm,@"STO_CUDA_ENTRY STV_DEFAULT"
_Z6addVecPKfS0_Pfm:
.text._Z6addVecPKfS0_Pfm:
[----:B------:R-:W-:Y:S01]  /*0000*/  LDC R1, c[0x0][0x37c] ;  /* 0x0000df00ff017b82 */ /* 0x000fe20000000800 */
[----:B------:R-:W0:Y:S07]  /*0010*/  S2R R3, SR_TID.X ;  /* 0x0000000000037919 */ /* 0x000e2e0000002100 */
[----:B------:R-:W0:Y:S01]  /*0020*/  S2UR UR4, SR_CTAID.X ;  /* 0x00000000000479c3 */ /* 0x000e220000002500 */
[----:B------:R-:W1:Y:S07]  /*0030*/  LDCU.64 UR6, c[0x0][0x398] ;  /* 0x00007300ff0677ac */ /* 0x000e6e0008000a00 */
[----:B------:R-:W0:Y:S02]  /*0040*/  LDC R0, c[0x0][0x360] ;  /* 0x0000d800ff007b82 */ /* 0x000e240000000800 */
[----:B0-----:R-:W-:-:S05]  /*0050*/  IMAD R0, R0, UR4, R3 ;  /* 0x0000000400007c24 */ /* 0x001fca000f8e0203 */
[----:B-1----:R-:W-:Y:S02]  /*0060*/  ISETP.GE.U32.AND P0, PT, R0, UR6, PT ;  /* 0x0000000600007c0c */ /* 0x002fe4000bf06070 */
[----:B------:R-:W-:-:S04]  /*0070*/  SHF.R.S32.HI R3, RZ, 0x1f, R0 ;  /* 0x0000001fff037819 */ /* 0x000fc80000011400 */
[----:B------:R-:W-:-:S13]  /*0080*/  ISETP.GE.U32.AND.EX P0, PT, R3, UR7, PT, P0 ;  /* 0x0000000703007c0c */ /* 0x000fda000bf06100 */
[----:B------:R-:W-:Y:S05]  /*0090*/  @P0 EXIT ;  /* 0x000000000000094d */ /* 0x000fea0003800000 */
[----:B------:R-:W0:Y:S01]  /*00a0*/  LDCU.128 UR8, c[0x0][0x380] ;  /* 0x00007000ff0877ac */ /* 0x000e220008000c00 */
[C---:B------:R-:W-:Y:S01]  /*00b0*/  IMAD.SHL.U32 R6, R0.reuse, 0x4, RZ ;  /* 0x0000000400067824 */ /* 0x040fe200078e00ff */
[----:B------:R-:W-:Y:S01]  /*00c0*/  SHF.L.U64.HI R0, R0, 0x2, R3 ;  /* 0x0000000200007819 */ /* 0x000fe20000010203 */
[----:B------:R-:W1:Y:S01]  /*00d0*/  LDCU.64 UR4, c[0x0][0x358] ;  /* 0x00006b00ff0477ac */ /* 0x000e620008000a00 */
[----:B------:R-:W2:Y:S02]  /*00e0*/  LDCU.64 UR6, c[0x0][0x390] ;  /* 0x00007200ff0677ac */ /* 0x000ea40008000a00 */
[C---:B0-----:R-:W-:Y:S02]  /*00f0*/  IADD3 R4, P1, PT, R6.reuse, UR10, RZ ;  /* 0x0000000a06047c10 */ /* 0x041fe4000ff3e0ff */
[----:B------:R-:W-:Y:S02]  /*0100*/  IADD3 R2, P0, PT, R6, UR8, RZ ;  /* 0x0000000806027c10 */ /* 0x000fe4000ff1e0ff */
[----:B------:R-:W-:-:S02]  /*0110*/  IADD3.X R5, PT, PT, R0, UR11, RZ, P1, !PT ;  /* 0x0000000b00057c10 */ /* 0x000fc40008ffe4ff */
[----:B------:R-:W-:-:S04]  /*0120*/  IADD3.X R3, PT, PT, R0, UR9, RZ, P0, !PT ;  /* 0x0000000900037c10 */ /* 0x000fc800087fe4ff */
[----:B-1----:R-:W3:Y:S04]  /*0130*/  LDG.E R5, desc[UR4][R4.64] ;  /* 0x0000000404057981 */ /* 0x002ee8000c1e1900 */
[----:B------:R-:W3:Y:S01]  /*0140*/  LDG.E R2, desc[UR4][R2.64] ;  /* 0x0000000402027981 */ /* 0x000ee2000c1e1900 */
[----:B--2---:R-:W-:-:S04]  /*0150*/  IADD3 R6, P0, PT, R6, UR6, RZ ;  /* 0x0000000606067c10 */ /* 0x004fc8000ff1e0ff */
[----:B------:R-:W-:Y:S01]  /*0160*/  IADD3.X R7, PT, PT, R0, UR7, RZ, P0, !PT ;  /* 0x0000000700077c10 */ /* 0x000fe200087fe4ff */
[----:B---3--:R-:W-:-:S05]  /*0170*/  FADD R9, R2, R5 ;  /* 0x0000000502097221 */ /* 0x008fca0000000000 */
[----:B------:R-:W-:Y:S01]  /*0180*/  STG.E desc[UR4][R6.64], R9 ;  /* 0x0000000906007986 */ /* 0x000fe2000c101904 */
[----:B------:R-:W-:Y:S05]  /*0190*/  EXIT ;  /* 0x000000000000794d */ /* 0x000fea0003800000 */
.L_x_0:
[----:B------:R-:W-:-:S00]  /*01a0*/  BRA `(.L_x_0) ;  /* 0xfffffffc00fc7947 */ /* 0x000fc0000383ffff */
[----:B------:R-:W-:-:S00]  /*01b0*/  NOP ;  /* 0x0000000000007918 */ /* 0x000fc00000000000 */
        /* <DEDUP_REMOVED lines=12> */
.L_x_1:


//--------------------- .nv.shared.reserved.0     --------------------------
	.section	.nv.shared.reserved.0,"aw",@nobits
	.weak		__nv_reservedSMEM_offset_0_alias
	.size		__nv_reservedSMEM_offset_0_alias, 0, 64
	.other		__nv_reservedSMEM_offset_0_alias,@"STO_CUDA_RESERVED_SHARED STV_DEFAULT"
__nv_reservedSMEM_offset_0_alias:
	.zero		0
	.zero		64


//--------------------- .nv.constant0._Z6addVecPKfS0_Pfm --------------------------
	.section	.nv.constant0._Z6addVecPKfS0_Pfm,"a",@progbits
	.sectionflags	@""
	.align	4
.nv.constant0._Z6addVecPKfS0_Pfm:
	.zero		928


//--------------------- SYMBOLS --------------------------

	.type		.nv.reservedSmem.offset0,@object
	.size		.nv.reservedSmem.offset0,0x4
